//
// Generated by NVIDIA NVVM Compiler
//
// Compiler Build ID: CL-36424714
// Cuda compilation tools, release 13.0, V13.0.88
// Based on NVVM 20.0.0
//

.version 9.0
.target sm_100
.address_size 64

	// .globl	_Z4f2d3PfS_S_

.visible .entry _Z4f2d3PfS_S_(
	.param .u64 .ptr .align 1 _Z4f2d3PfS_S__param_0,
	.param .u64 .ptr .align 1 _Z4f2d3PfS_S__param_1,
	.param .u64 .ptr .align 1 _Z4f2d3PfS_S__param_2
)
{
	.reg .b32 	%r<2>;
	.reg .b32 	%f<7>;
	.reg .b64 	%rd<11>;

	ld.param.u64 	%rd1, [_Z4f2d3PfS_S__param_0];
	ld.param.u64 	%rd2, [_Z4f2d3PfS_S__param_1];
	ld.param.u64 	%rd3, [_Z4f2d3PfS_S__param_2];
	cvta.to.global.u64 	%rd4, %rd3;
	cvta.to.global.u64 	%rd5, %rd2;
	cvta.to.global.u64 	%rd6, %rd1;
	mov.u32 	%r1, %tid.x;
	mul.wide.u32 	%rd7, %r1, 4;
	add.s64 	%rd8, %rd6, %rd7;
	ld.global.f32 	%f1, [%rd8];
	add.f32 	%f2, %f1, 0f3F800000;
	st.global.f32 	[%rd8], %f2;
	add.s64 	%rd9, %rd5, %rd7;
	ld.global.f32 	%f3, [%rd9];
	add.f32 	%f4, %f3, 0f3F800000;
	st.global.f32 	[%rd9], %f4;
	add.s64 	%rd10, %rd4, %rd7;
	ld.global.f32 	%f5, [%rd10];
	add.f32 	%f6, %f5, 0f3F800000;
	st.global.f32 	[%rd10], %f6;
	ret;

}


// ===== COMPILED SASS (sm_100) =====

	.target	sm_100

	.elftype	@"ET_EXEC"


//--------------------- .note.nv.tkinfo           --------------------------
	.section	.note.nv.tkinfo,"",@"SHT_NOTE"
	.sectionflags	@"SHF_NOTE_NV_TKINFO"
	.tkinfo
        /*0018*/ 	.word	0x00000002
        /*0030*/ 	.string	""
        /*0030*/ 	.string	"ptxas"
        /*0030*/ 	.string	"Cuda compilation tools, release 13.0, V13.0.88"
        /*0030*/ 	.string	"Build cuda_13.0.r13.0/compiler.36424714_0"
        /*0030*/ 	.string	"-arch sm_100 -m 64 "



//--------------------- .note.nv.cuinfo           --------------------------
	.section	.note.nv.cuinfo,"",@"SHT_NOTE"
	.sectionflags	@"SHF_NOTE_NV_CUINFO"
        /*0018*/ 	.short	0x0002
        /*001a*/ 	.short	0x0064
        /*001c*/ 	.short	0x0082
	.zero		2


//--------------------- .nv.info                  --------------------------
	.section	.nv.info,"",@"SHT_CUDA_INFO"
	.align	4


	//----- nvinfo : EIATTR_REGCOUNT
	.align		4
        /*0000*/ 	.byte	0x04, 0x2f
        /*0002*/ 	.short	(.L_1 - .L_0)
	.align		4
.L_0:
        /*0004*/ 	.word	index@(_Z4f2d3PfS_S_)
        /*0008*/ 	.word	0x00000010


	//----- nvinfo : EIATTR_FRAME_SIZE
	.align		4
.L_1:
        /*000c*/ 	.byte	0x04, 0x11
        /*000e*/ 	.short	(.L_3 - .L_2)
	.align		4
.L_2:
        /*0010*/ 	.word	index@(_Z4f2d3PfS_S_)
        /*0014*/ 	.word	0x00000000


	//----- nvinfo : EIATTR_MIN_STACK_SIZE
	.align		4
.L_3:
        /*0018*/ 	.byte	0x04, 0x12
        /*001a*/ 	.short	(.L_5 - .L_4)
	.align		4
.L_4:
        /*001c*/ 	.word	index@(_Z4f2d3PfS_S_)
        /*0020*/ 	.word	0x00000000
.L_5:


//--------------------- .nv.compat                --------------------------
	.section	.nv.compat,"",@"SHT_CUDA_COMPAT_INFO"
	.align	4
        /*0000*/ 	.byte	0x02, 0x09, 0x00, 0x00, 0x02, 0x02, 0x01, 0x00, 0x02, 0x05, 0x05, 0x00, 0x03, 0x07, 0x01, 0x01
        /*0010*/ 	.byte	0x02, 0x03, 0x00, 0x00, 0x02, 0x06, 0x01, 0x00, 0x04, 0x0b, 0x08, 0x00, 0x09, 0x00, 0x00, 0x00
        /*0020*/ 	.byte	0x00, 0x00, 0x00, 0x00


//--------------------- .nv.info._Z4f2d3PfS_S_    --------------------------
	.section	.nv.info._Z4f2d3PfS_S_,"",@"SHT_CUDA_INFO"
	.sectionflags	@""
	.align	4


	//----- nvinfo : EIATTR_CUDA_API_VERSION
	.align		4
        /*0000*/ 	.byte	0x04, 0x37
        /*0002*/ 	.short	(.L_7 - .L_6)
.L_6:
        /*0004*/ 	.word	0x00000082


	//----- nvinfo : EIATTR_KPARAM_INFO
	.align		4
.L_7:
        /*0008*/ 	.byte	0x04, 0x17
        /*000a*/ 	.short	(.L_9 - .L_8)
.L_8:
        /*000c*/ 	.word	0x00000000
        /*0010*/ 	.short	0x0002
        /*0012*/ 	.short	0x0010
        /*0014*/ 	.byte	0x00, 0xf5, 0x21, 0x00


	//----- nvinfo : EIATTR_KPARAM_INFO
	.align		4
.L_9:
        /*0018*/ 	.byte	0x04, 0x17
        /*001a*/ 	.short	(.L_11 - .L_10)
.L_10:
        /*001c*/ 	.word	0x00000000
        /*0020*/ 	.short	0x0001
        /*0022*/ 	.short	0x0008
        /*0024*/ 	.byte	0x00, 0xf5, 0x21, 0x00


	//----- nvinfo : EIATTR_KPARAM_INFO
	.align		4
.L_11:
        /*0028*/ 	.byte	0x04, 0x17
        /*002a*/ 	.short	(.L_13 - .L_12)
.L_12:
        /*002c*/ 	.word	0x00000000
        /*0030*/ 	.short	0x0000
        /*0032*/ 	.short	0x0000
        /*0034*/ 	.byte	0x00, 0xf5, 0x21, 0x00


	//----- nvinfo : EIATTR_SPARSE_MMA_MASK
	.align		4
.L_13:
        /*0038*/ 	.byte	0x03, 0x50
        /*003a*/ 	.short	0x0000


	//----- nvinfo : EIATTR_MAXREG_COUNT
	.align		4
        /*003c*/ 	.byte	0x03, 0x1b
        /*003e*/ 	.short	0x00ff


	//----- nvinfo : EIATTR_MERCURY_ISA_VERSION
	.align		4
        /*0040*/ 	.byte	0x03, 0x5f
        /*0042*/ 	.short	0x0101


	//----- nvinfo : EIATTR_VRC_CTA_INIT_COUNT
	.align		4
        /*0044*/ 	.byte	0x02, 0x4a
	.zero		1
	.zero		1


	//----- nvinfo : EIATTR_EXIT_INSTR_OFFSETS
	.align		4
        /*0048*/ 	.byte	0x04, 0x1c
        /*004a*/ 	.short	(.L_15 - .L_14)


	//   ....[0]....
.L_14:
        /*004c*/ 	.word	0x00000120


	//----- nvinfo : EIATTR_CBANK_PARAM_SIZE
	.align		4
.L_15:
        /*0050*/ 	.byte	0x03, 0x19
        /*0052*/ 	.short	0x0018


	//----- nvinfo : EIATTR_PARAM_CBANK
	.align		4
        /*0054*/ 	.byte	0x04, 0x0a
        /*0056*/ 	.short	(.L_17 - .L_16)
	.align		4
.L_16:
        /*0058*/ 	.word	index@(.nv.constant0._Z4f2d3PfS_S_)
        /*005c*/ 	.short	0x0380
        /*005e*/ 	.short	0x0018


	//----- nvinfo : EIATTR_SW_WAR
	.align		4
.L_17:
        /*0060*/ 	.byte	0x04, 0x36
        /*0062*/ 	.short	(.L_19 - .L_18)
.L_18:
        /*0064*/ 	.word	0x00000008
.L_19:


//--------------------- .nv.callgraph             --------------------------
	.section	.nv.callgraph,"",@"SHT_CUDA_CALLGRAPH"
	.align	4
	.sectionentsize	8
	.align		4
        /*0000*/ 	.word	0x00000000
	.align		4
        /*0004*/ 	.word	0xffffffff
	.align		4
        /*0008*/ 	.word	0x00000000
	.align		4
        /*000c*/ 	.word	0xfffffffe
	.align		4
        /*0010*/ 	.word	0x00000000
	.align		4
        /*0014*/ 	.word	0xfffffffd
	.align		4
        /*0018*/ 	.word	0x00000000
	.align		4
        /*001c*/ 	.word	0xfffffffc


//--------------------- .text._Z4f2d3PfS_S_       --------------------------
	.section	.text._Z4f2d3PfS_S_,"ax",@progbits
	.align	128
        .global         _Z4f2d3PfS_S_
        .type           _Z4f2d3PfS_S_,@function
        .size           _Z4f2d3PfS_S_,(.L_x_1 - _Z4f2d3PfS_S_)
        .other          _Z4f2d3PfS_S_,@"STO_CUDA_ENTRY STV_DEFAULT"
_Z4f2d3PfS_S_:
.text._Z4f2d3PfS_S_:
[----:B------:R-:W-:Y:S01]  /*0000*/  LDC R1, c[0x0][0x37c] ;  /* 0x0000df00ff017b82 */ /* 0x000fe20000000800 */
[----:B------:R-:W0:Y:S07]  /*0010*/  S2R R13, SR_TID.X ;  /* 0x00000000000d7919 */ /* 0x000e2e0000002100 */
[----:B------:R-:W0:Y:S01]  /*0020*/  LDC.64 R2, c[0x0][0x380] ;  /* 0x0000e000ff027b82 */ /* 0x000e220000000a00 */
[----:B------:R-:W1:Y:S07]  /*0030*/  LDCU.64 UR4, c[0x0][0x358] ;  /* 0x00006b00ff0477ac */ /* 0x000e6e0008000a00 */
[----:B------:R-:W2:Y:S08]  /*0040*/  LDC.64 R4, c[0x0][0x388] ;  /* 0x0000e200ff047b82 */ /* 0x000eb00000000a00 */
[----:B------:R-:W3:Y:S01]  /*0050*/  LDC.64 R6, c[0x0][0x390] ;  /* 0x0000e400ff067b82 */ /* 0x000ee20000000a00 */
[----:B0-----:R-:W-:-:S05]  /*0060*/  IMAD.WIDE.U32 R2, R13, 0x4, R2 ;  /* 0x000000040d027825 */ /* 0x001fca00078e0002 */
[----:B-1----:R-:W4:Y:S01]  /*0070*/  LDG.E R0, desc[UR4][R2.64] ;  /* 0x0000000402007981 */ /* 0x002f22000c1e1900 */
[----:B--2---:R-:W-:-:S04]  /*0080*/  IMAD.WIDE.U32 R4, R13, 0x4, R4 ;  /* 0x000000040d047825 */ /* 0x004fc800078e0004 */
[----:B----4-:R-:W-:-:S05]  /*0090*/  FADD R9, R0, 1 ;  /* 0x3f80000000097421 */ /* 0x010fca0000000000 */
[----:B------:R-:W-:Y:S04]  /*00a0*/  STG.E desc[UR4][R2.64], R9 ;  /* 0x0000000902007986 */ /* 0x000fe8000c101904 */
[----:B------:R-:W2:Y:S01]  /*00b0*/  LDG.E R0, desc[UR4][R4.64] ;  /* 0x0000000404007981 */ /* 0x000ea2000c1e1900 */
[----:B---3--:R-:W-:-:S04]  /*00c0*/  IMAD.WIDE.U32 R6, R13, 0x4, R6 ;  /* 0x000000040d067825 */ /* 0x008fc800078e0006 */
[----:B--2---:R-:W-:-:S05]  /*00d0*/  FADD R11, R0, 1 ;  /* 0x3f800000000b7421 */ /* 0x004fca0000000000 */
[----:B------:R-:W-:Y:S04]  /*00e0*/  STG.E desc[UR4][R4.64], R11 ;  /* 0x0000000b04007986 */ /* 0x000fe8000c101904 */
[----:B------:R-:W2:Y:S02]  /*00f0*/  LDG.E R0, desc[UR4][R6.64] ;  /* 0x0000000406007981 */ /* 0x000ea4000c1e1900 */
[----:B--2---:R-:W-:-:S05]  /*0100*/  FADD R13, R0, 1 ;  /* 0x3f800000000d7421 */ /* 0x004fca0000000000 */
[----:B------:R-:W-:Y:S01]  /*0110*/  STG.E desc[UR4][R6.64], R13 ;  /* 0x0000000d06007986 */ /* 0x000fe2000c101904 */
[----:B------:R-:W-:Y:S05]  /*0120*/  EXIT ;  /* 0x000000000000794d */ /* 0x000fea0003800000 */
.L_x_0:
[----:B------:R-:W-:-:S00]  /*0130*/  BRA `(.L_x_0) ;  /* 0xfffffffc00fc7947 */ /* 0x000fc0000383ffff */
[----:B------:R-:W-:-:S00]  /*0140*/  NOP ;  /* 0x0000000000007918 */ /* 0x000fc00000000000 */
        /* <DEDUP_REMOVED lines=11> */
.L_x_1:


//--------------------- .nv.shared.reserved.0     --------------------------
	.section	.nv.shared.reserved.0,"aw",@nobits
	.weak		__nv_reservedSMEM_offset_0_alias
	.size		__nv_reservedSMEM_offset_0_alias, 0, 64
	.other		__nv_reservedSMEM_offset_0_alias,@"STO_CUDA_RESERVED_SHARED STV_DEFAULT"
__nv_reservedSMEM_offset_0_alias:
	.zero		0
	.zero		64


//--------------------- .nv.constant0._Z4f2d3PfS_S_ --------------------------
	.section	.nv.constant0._Z4f2d3PfS_S_,"a",@progbits
	.sectionflags	@""
	.align	4
.nv.constant0._Z4f2d3PfS_S_:
	.zero		920


//--------------------- SYMBOLS --------------------------

	.type		.nv.reservedSmem.offset0,@object
	.size		.nv.reservedSmem.offset0,0x4
